//
// Generated by NVIDIA NVVM Compiler
//
// Compiler Build ID: CL-36424714
// Cuda compilation tools, release 13.0, V13.0.88
// Based on NVVM 20.0.0
//

.version 9.0
.target sm_100
.address_size 64

	// .globl	_Z4scanIiEvPT_S1_
.extern .shared .align 16 .b8 s_data[];

.visible .entry _Z4scanIiEvPT_S1_(
	.param .u64 .ptr .align 1 _Z4scanIiEvPT_S1__param_0,
	.param .u64 .ptr .align 1 _Z4scanIiEvPT_S1__param_1
)
{
	.reg .pred 	%p<6>;
	.reg .b32 	%r<54>;
	.reg .b64 	%rd<13>;

	ld.param.u64 	%rd2, [_Z4scanIiEvPT_S1__param_0];
	ld.param.u64 	%rd1, [_Z4scanIiEvPT_S1__param_1];
	cvta.to.global.u64 	%rd3, %rd2;
	mov.u32 	%r1, %tid.x;
	mov.u32 	%r50, %ntid.x;
	shl.b32 	%r3, %r50, 1;
	mov.u32 	%r18, %ctaid.x;
	mad.lo.s32 	%r4, %r3, %r18, %r1;
	mul.wide.u32 	%rd4, %r4, 4;
	add.s64 	%rd5, %rd3, %rd4;
	ld.global.u32 	%r19, [%rd5];
	shl.b32 	%r20, %r1, 2;
	mov.u32 	%r21, s_data;
	add.s32 	%r5, %r21, %r20;
	st.shared.u32 	[%r5], %r19;
	add.s32 	%r6, %r4, %r50;
	mul.wide.u32 	%rd6, %r6, 4;
	add.s64 	%rd7, %rd3, %rd6;
	ld.global.u32 	%r22, [%rd7];
	shl.b32 	%r23, %r50, 2;
	add.s32 	%r7, %r5, %r23;
	st.shared.u32 	[%r7], %r22;
	bar.sync 	0;
	shl.b32 	%r24, %r1, 1;
	or.b32  	%r8, %r24, 1;
	mov.b32 	%r53, 1;
$L__BB0_1:
	setp.ge.u32 	%p1, %r1, %r50;
	@%p1 bra 	$L__BB0_3;
	mul.lo.s32 	%r25, %r53, %r8;
	shl.b32 	%r26, %r25, 2;
	add.s32 	%r28, %r21, %r26;
	ld.shared.u32 	%r29, [%r28+-4];
	shl.b32 	%r30, %r53, 2;
	add.s32 	%r31, %r28, %r30;
	ld.shared.u32 	%r32, [%r31+-4];
	add.s32 	%r33, %r32, %r29;
	st.shared.u32 	[%r31+-4], %r33;
$L__BB0_3:
	shl.b32 	%r53, %r53, 1;
	bar.sync 	0;
	shr.u32 	%r12, %r50, 1;
	setp.gt.u32 	%p2, %r50, 1;
	mov.u32 	%r50, %r12;
	@%p2 bra 	$L__BB0_1;
	setp.ne.s32 	%p3, %r1, 0;
	@%p3 bra 	$L__BB0_6;
	shl.b32 	%r34, %r3, 2;
	add.s32 	%r36, %r21, %r34;
	mov.b32 	%r37, 0;
	st.shared.u32 	[%r36+-4], %r37;
$L__BB0_6:
	mov.b32 	%r52, 1;
$L__BB0_7:
	shr.u32 	%r53, %r53, 1;
	setp.ge.u32 	%p4, %r1, %r52;
	@%p4 bra 	$L__BB0_9;
	mul.lo.s32 	%r39, %r53, %r8;
	shl.b32 	%r40, %r39, 2;
	add.s32 	%r42, %r21, %r40;
	ld.shared.u32 	%r43, [%r42+-4];
	shl.b32 	%r44, %r53, 2;
	add.s32 	%r45, %r42, %r44;
	ld.shared.u32 	%r46, [%r45+-4];
	st.shared.u32 	[%r42+-4], %r46;
	add.s32 	%r47, %r46, %r43;
	st.shared.u32 	[%r45+-4], %r47;
$L__BB0_9:
	bar.sync 	0;
	shl.b32 	%r52, %r52, 1;
	setp.lt.u32 	%p5, %r52, %r3;
	@%p5 bra 	$L__BB0_7;
	cvta.to.global.u64 	%rd8, %rd1;
	ld.shared.u32 	%r48, [%r5];
	add.s64 	%rd10, %rd8, %rd4;
	st.global.u32 	[%rd10], %r48;
	ld.shared.u32 	%r49, [%r7];
	add.s64 	%rd12, %rd8, %rd6;
	st.global.u32 	[%rd12], %r49;
	ret;

}


// ===== COMPILED SASS (sm_100) =====

	.target	sm_100

	.elftype	@"ET_EXEC"


//--------------------- .note.nv.tkinfo           --------------------------
	.section	.note.nv.tkinfo,"",@"SHT_NOTE"
	.sectionflags	@"SHF_NOTE_NV_TKINFO"
	.tkinfo
        /*0018*/ 	.word	0x00000002
        /*0030*/ 	.string	""
        /*0030*/ 	.string	"ptxas"
        /*0030*/ 	.string	"Cuda compilation tools, release 13.0, V13.0.88"
        /*0030*/ 	.string	"Build cuda_13.0.r13.0/compiler.36424714_0"
        /*0030*/ 	.string	"-arch sm_100 -m 64 "



//--------------------- .note.nv.cuinfo           --------------------------
	.section	.note.nv.cuinfo,"",@"SHT_NOTE"
	.sectionflags	@"SHF_NOTE_NV_CUINFO"
        /*0018*/ 	.short	0x0002
        /*001a*/ 	.short	0x0064
        /*001c*/ 	.short	0x0082
	.zero		2


//--------------------- .nv.info                  --------------------------
	.section	.nv.info,"",@"SHT_CUDA_INFO"
	.align	4


	//----- nvinfo : EIATTR_REGCOUNT
	.align		4
        /*0000*/ 	.byte	0x04, 0x2f
        /*0002*/ 	.short	(.L_1 - .L_0)
	.align		4
.L_0:
        /*0004*/ 	.word	index@(_Z4scanIiEvPT_S1_)
        /*0008*/ 	.word	0x00000012


	//----- nvinfo : EIATTR_FRAME_SIZE
	.align		4
.L_1:
        /*000c*/ 	.byte	0x04, 0x11
        /*000e*/ 	.short	(.L_3 - .L_2)
	.align		4
.L_2:
        /*0010*/ 	.word	index@(_Z4scanIiEvPT_S1_)
        /*0014*/ 	.word	0x00000000


	//----- nvinfo : EIATTR_MIN_STACK_SIZE
	.align		4
.L_3:
        /*0018*/ 	.byte	0x04, 0x12
        /*001a*/ 	.short	(.L_5 - .L_4)
	.align		4
.L_4:
        /*001c*/ 	.word	index@(_Z4scanIiEvPT_S1_)
        /*0020*/ 	.word	0x00000000
.L_5:


//--------------------- .nv.compat                --------------------------
	.section	.nv.compat,"",@"SHT_CUDA_COMPAT_INFO"
	.align	4
        /*0000*/ 	.byte	0x02, 0x09, 0x00, 0x00, 0x02, 0x02, 0x01, 0x00, 0x02, 0x05, 0x05, 0x00, 0x03, 0x07, 0x01, 0x01
        /*0010*/ 	.byte	0x02, 0x03, 0x00, 0x00, 0x02, 0x06, 0x01, 0x00, 0x04, 0x0b, 0x08, 0x00, 0x09, 0x00, 0x00, 0x00
        /*0020*/ 	.byte	0x00, 0x00, 0x00, 0x00


//--------------------- .nv.info._Z4scanIiEvPT_S1_ --------------------------
	.section	.nv.info._Z4scanIiEvPT_S1_,"",@"SHT_CUDA_INFO"
	.sectionflags	@""
	.align	4


	//----- nvinfo : EIATTR_CUDA_API_VERSION
	.align		4
        /*0000*/ 	.byte	0x04, 0x37
        /*0002*/ 	.short	(.L_7 - .L_6)
.L_6:
        /*0004*/ 	.word	0x00000082


	//----- nvinfo : EIATTR_KPARAM_INFO
	.align		4
.L_7:
        /*0008*/ 	.byte	0x04, 0x17
        /*000a*/ 	.short	(.L_9 - .L_8)
.L_8:
        /*000c*/ 	.word	0x00000000
        /*0010*/ 	.short	0x0001
        /*0012*/ 	.short	0x0008
        /*0014*/ 	.byte	0x00, 0xf5, 0x21, 0x00


	//----- nvinfo : EIATTR_KPARAM_INFO
	.align		4
.L_9:
        /*0018*/ 	.byte	0x04, 0x17
        /*001a*/ 	.short	(.L_11 - .L_10)
.L_10:
        /*001c*/ 	.word	0x00000000
        /*0020*/ 	.short	0x0000
        /*0022*/ 	.short	0x0000
        /*0024*/ 	.byte	0x00, 0xf5, 0x21, 0x00


	//----- nvinfo : EIATTR_SPARSE_MMA_MASK
	.align		4
.L_11:
        /*0028*/ 	.byte	0x03, 0x50
        /*002a*/ 	.short	0x0000


	//----- nvinfo : EIATTR_MAXREG_COUNT
	.align		4
        /*002c*/ 	.byte	0x03, 0x1b
        /*002e*/ 	.short	0x00ff


	//----- nvinfo : EIATTR_NUM_BARRIERS
	.align		4
        /*0030*/ 	.byte	0x02, 0x4c
        /*0032*/ 	.byte	0x01
	.zero		1


	//----- nvinfo : EIATTR_MERCURY_ISA_VERSION
	.align		4
        /*0034*/ 	.byte	0x03, 0x5f
        /*0036*/ 	.short	0x0101


	//----- nvinfo : EIATTR_VRC_CTA_INIT_COUNT
	.align		4
        /*0038*/ 	.byte	0x02, 0x4a
	.zero		1
	.zero		1


	//----- nvinfo : EIATTR_EXIT_INSTR_OFFSETS
	.align		4
        /*003c*/ 	.byte	0x04, 0x1c
        /*003e*/ 	.short	(.L_13 - .L_12)


	//   ....[0]....
.L_12:
        /*0040*/ 	.word	0x000003e0


	//----- nvinfo : EIATTR_CBANK_PARAM_SIZE
	.align		4
.L_13:
        /*0044*/ 	.byte	0x03, 0x19
        /*0046*/ 	.short	0x0010


	//----- nvinfo : EIATTR_PARAM_CBANK
	.align		4
        /*0048*/ 	.byte	0x04, 0x0a
        /*004a*/ 	.short	(.L_15 - .L_14)
	.align		4
.L_14:
        /*004c*/ 	.word	index@(.nv.constant0._Z4scanIiEvPT_S1_)
        /*0050*/ 	.short	0x0380
        /*0052*/ 	.short	0x0010


	//----- nvinfo : EIATTR_SW_WAR
	.align		4
.L_15:
        /*0054*/ 	.byte	0x04, 0x36
        /*0056*/ 	.short	(.L_17 - .L_16)
.L_16:
        /*0058*/ 	.word	0x00000008
.L_17:


//--------------------- .nv.callgraph             --------------------------
	.section	.nv.callgraph,"",@"SHT_CUDA_CALLGRAPH"
	.align	4
	.sectionentsize	8
	.align		4
        /*0000*/ 	.word	0x00000000
	.align		4
        /*0004*/ 	.word	0xffffffff
	.align		4
        /*0008*/ 	.word	0x00000000
	.align		4
        /*000c*/ 	.word	0xfffffffe
	.align		4
        /*0010*/ 	.word	0x00000000
	.align		4
        /*0014*/ 	.word	0xfffffffd
	.align		4
        /*0018*/ 	.word	0x00000000
	.align		4
        /*001c*/ 	.word	0xfffffffc


//--------------------- .text._Z4scanIiEvPT_S1_   --------------------------
	.section	.text._Z4scanIiEvPT_S1_,"ax",@progbits
	.align	128
        .global         _Z4scanIiEvPT_S1_
        .type           _Z4scanIiEvPT_S1_,@function
        .size           _Z4scanIiEvPT_S1_,(.L_x_3 - _Z4scanIiEvPT_S1_)
        .other          _Z4scanIiEvPT_S1_,@"STO_CUDA_ENTRY STV_DEFAULT"
_Z4scanIiEvPT_S1_:
.text._Z4scanIiEvPT_S1_:
[----:B------:R-:W-:Y:S01]  /*0000*/  LDC R1, c[0x0][0x37c] ;  /* 0x0000df00ff017b82 */ /* 0x000fe20000000800 */
[----:B------:R-:W0:Y:S07]  /*0010*/  S2R R3, SR_TID.X ;  /* 0x0000000000037919 */ /* 0x000e2e0000002100 */
[----:B------:R-:W1:Y:S01]  /*0020*/  LDC R14, c[0x0][0x360] ;  /* 0x0000d800ff0e7b82 */ /* 0x000e620000000800 */
[----:B------:R-:W2:Y:S07]  /*0030*/  LDCU.64 UR6, c[0x0][0x358] ;  /* 0x00006b00ff0677ac */ /* 0x000eae0008000a00 */
[----:B------:R-:W0:Y:S08]  /*0040*/  S2UR UR4, SR_CTAID.X ;  /* 0x00000000000479c3 */ /* 0x000e300000002500 */
[----:B------:R-:W3:Y:S01]  /*0050*/  LDC.64 R8, c[0x0][0x380] ;  /* 0x0000e000ff087b82 */ /* 0x000ee20000000a00 */
[----:B-1----:R-:W-:-:S04]  /*0060*/  IMAD.SHL.U32 R4, R14, 0x2, RZ ;  /* 0x000000020e047824 */ /* 0x002fc800078e00ff */
[----:B0-----:R-:W-:-:S04]  /*0070*/  IMAD R2, R4, UR4, R3 ;  /* 0x0000000404027c24 */ /* 0x001fc8000f8e0203 */
[C---:B------:R-:W-:Y:S02]  /*0080*/  IMAD.IADD R0, R2.reuse, 0x1, R14 ;  /* 0x0000000102007824 */ /* 0x040fe400078e020e */
[----:B---3--:R-:W-:-:S04]  /*0090*/  IMAD.WIDE.U32 R6, R2, 0x4, R8 ;  /* 0x0000000402067825 */ /* 0x008fc800078e0008 */
[----:B------:R-:W-:Y:S02]  /*00a0*/  IMAD.WIDE.U32 R8, R0, 0x4, R8 ;  /* 0x0000000400087825 */ /* 0x000fe400078e0008 */
[----:B--2---:R-:W2:Y:S04]  /*00b0*/  LDG.E R6, desc[UR6][R6.64] ;  /* 0x0000000606067981 */ /* 0x004ea8000c1e1900 */
[----:B------:R-:W3:Y:S01]  /*00c0*/  LDG.E R8, desc[UR6][R8.64] ;  /* 0x0000000608087981 */ /* 0x000ee2000c1e1900 */
[----:B------:R-:W0:Y:S01]  /*00d0*/  S2UR UR5, SR_CgaCtaId ;  /* 0x00000000000579c3 */ /* 0x000e220000008800 */
[----:B------:R-:W-:Y:S01]  /*00e0*/  UMOV UR4, 0x400 ;  /* 0x0000040000047882 */ /* 0x000fe20000000000 */
[----:B------:R-:W-:Y:S01]  /*00f0*/  IMAD.MOV.U32 R12, RZ, RZ, 0x1 ;  /* 0x00000001ff0c7424 */ /* 0x000fe200078e00ff */
[----:B------:R-:W-:Y:S01]  /*0100*/  LEA R5, R3, 0x1, 0x1 ;  /* 0x0000000103057811 */ /* 0x000fe200078e08ff */
[----:B------:R-:W-:Y:S01]  /*0110*/  IMAD.MOV.U32 R10, RZ, RZ, R14 ;  /* 0x000000ffff0a7224 */ /* 0x000fe200078e000e */
[----:B0-----:R-:W-:-:S06]  /*0120*/  ULEA UR4, UR5, UR4, 0x18 ;  /* 0x0000000405047291 */ /* 0x001fcc000f8ec0ff */
[----:B------:R-:W-:-:S04]  /*0130*/  LEA R11, R3, UR4, 0x2 ;  /* 0x00000004030b7c11 */ /* 0x000fc8000f8e10ff */
[----:B------:R-:W-:Y:S01]  /*0140*/  LEA R13, R14, R11, 0x2 ;  /* 0x0000000b0e0d7211 */ /* 0x000fe200078e10ff */
[----:B--2---:R0:W-:Y:S04]  /*0150*/  STS [R11], R6 ;  /* 0x000000060b007388 */ /* 0x0041e80000000800 */
[----:B---3--:R0:W-:Y:S01]  /*0160*/  STS [R13], R8 ;  /* 0x000000080d007388 */ /* 0x0081e20000000800 */
[----:B------:R-:W-:Y:S06]  /*0170*/  BAR.SYNC.DEFER_BLOCKING 0x0 ;  /* 0x0000000000007b1d */ /* 0x000fec0000010000 */
.L_x_0:
[----:B------:R-:W-:-:S13]  /*0180*/  ISETP.GE.U32.AND P0, PT, R3, R10, PT ;  /* 0x0000000a0300720c */ /* 0x000fda0003f06070 */
[----:B0-----:R-:W-:-:S05]  /*0190*/  @!P0 IMAD R6, R5, R12, RZ ;  /* 0x0000000c05068224 */ /* 0x001fca00078e02ff */
[----:B------:R-:W-:-:S04]  /*01a0*/  @!P0 LEA R7, R6, UR4, 0x2 ;  /* 0x0000000406078c11 */ /* 0x000fc8000f8e10ff */
[C---:B------:R-:W-:Y:S02]  /*01b0*/  @!P0 LEA R6, R12.reuse, R7, 0x2 ;  /* 0x000000070c068211 */ /* 0x040fe400078e10ff */
[----:B------:R-:W-:Y:S01]  /*01c0*/  @!P0 LDS R7, [R7+-0x4] ;  /* 0xfffffc0007078984 */ /* 0x000fe20000000800 */
[----:B------:R-:W-:-:S03]  /*01d0*/  SHF.L.U32 R12, R12, 0x1, RZ ;  /* 0x000000010c0c7819 */ /* 0x000fc600000006ff */
[----:B------:R-:W0:Y:S02]  /*01e0*/  @!P0 LDS R8, [R6+-0x4] ;  /* 0xfffffc0006088984 */ /* 0x000e240000000800 */
[----:B0-----:R-:W-:-:S05]  /*01f0*/  @!P0 IMAD.IADD R9, R7, 0x1, R8 ;  /* 0x0000000107098824 */ /* 0x001fca00078e0208 */
[----:B------:R1:W-:Y:S01]  /*0200*/  @!P0 STS [R6+-0x4], R9 ;  /* 0xfffffc0906008388 */ /* 0x0003e20000000800 */
[----:B------:R-:W-:Y:S01]  /*0210*/  BAR.SYNC.DEFER_BLOCKING 0x0 ;  /* 0x0000000000007b1d */ /* 0x000fe20000010000 */
[----:B------:R-:W-:Y:S02]  /*0220*/  ISETP.GT.U32.AND P0, PT, R10, 0x1, PT ;  /* 0x000000010a00780c */ /* 0x000fe40003f04070 */
[----:B------:R-:W-:-:S11]  /*0230*/  SHF.R.U32.HI R10, RZ, 0x1, R10 ;  /* 0x00000001ff0a7819 */ /* 0x000fd6000001160a */
[----:B-1----:R-:W-:Y:S05]  /*0240*/  @P0 BRA `(.L_x_0) ;  /* 0xfffffffc00cc0947 */ /* 0x002fea000383ffff */
[----:B------:R-:W-:Y:S01]  /*0250*/  ISETP.NE.AND P0, PT, R3, RZ, PT ;  /* 0x000000ff0300720c */ /* 0x000fe20003f05270 */
[----:B------:R-:W-:-:S12]  /*0260*/  UMOV UR5, 0x1 ;  /* 0x0000000100057882 */ /* 0x000fd80000000000 */
[----:B------:R-:W-:-:S05]  /*0270*/  @!P0 LEA R6, R14, UR4, 0x3 ;  /* 0x000000040e068c11 */ /* 0x000fca000f8e18ff */
[----:B------:R0:W-:Y:S02]  /*0280*/  @!P0 STS [R6+-0x4], RZ ;  /* 0xfffffcff06008388 */ /* 0x0001e40000000800 */
.L_x_1:
[----:B------:R-:W-:Y:S01]  /*0290*/  ISETP.GE.U32.AND P0, PT, R3, UR5, PT ;  /* 0x0000000503007c0c */ /* 0x000fe2000bf06070 */
[----:B------:R-:W-:Y:S01]  /*02a0*/  USHF.L.U32 UR5, UR5, 0x1, URZ ;  /* 0x0000000105057899 */ /* 0x000fe200080006ff */
[----:B------:R-:W-:-:S11]  /*02b0*/  SHF.R.U32.HI R12, RZ, 0x1, R12 ;  /* 0x00000001ff0c7819 */ /* 0x000fd6000001160c */
[----:B0-----:R-:W-:-:S05]  /*02c0*/  @!P0 IMAD R6, R5, R12, RZ ;  /* 0x0000000c05068224 */ /* 0x001fca00078e02ff */
[----:B------:R-:W-:-:S05]  /*02d0*/  @!P0 LEA R7, R6, UR4, 0x2 ;  /* 0x0000000406078c11 */ /* 0x000fca000f8e10ff */
[----:B------:R-:W-:Y:S01]  /*02e0*/  @!P0 IMAD R8, R12, 0x4, R7 ;  /* 0x000000040c088824 */ /* 0x000fe200078e0207 */
[----:B------:R-:W-:Y:S04]  /*02f0*/  @!P0 LDS R6, [R7+-0x4] ;  /* 0xfffffc0007068984 */ /* 0x000fe80000000800 */
[----:B------:R-:W0:Y:S02]  /*0300*/  @!P0 LDS R9, [R8+-0x4] ;  /* 0xfffffc0008098984 */ /* 0x000e240000000800 */
[----:B0-----:R-:W-:Y:S02]  /*0310*/  @!P0 IADD3 R15, PT, PT, R6, R9, RZ ;  /* 0x00000009060f8210 */ /* 0x001fe40007ffe0ff */
[----:B------:R1:W-:Y:S04]  /*0320*/  @!P0 STS [R7+-0x4], R9 ;  /* 0xfffffc0907008388 */ /* 0x0003e80000000800 */
[----:B------:R1:W-:Y:S01]  /*0330*/  @!P0 STS [R8+-0x4], R15 ;  /* 0xfffffc0f08008388 */ /* 0x0003e20000000800 */
[----:B------:R-:W-:Y:S01]  /*0340*/  BAR.SYNC.DEFER_BLOCKING 0x0 ;  /* 0x0000000000007b1d */ /* 0x000fe20000010000 */
[----:B------:R-:W-:-:S13]  /*0350*/  ISETP.LE.U32.AND P0, PT, R4, UR5, PT ;  /* 0x0000000504007c0c */ /* 0x000fda000bf03070 */
[----:B-1----:R-:W-:Y:S05]  /*0360*/  @!P0 BRA `(.L_x_1) ;  /* 0xfffffffc00c88947 */ /* 0x002fea000383ffff */
[----:B------:R-:W0:Y:S01]  /*0370*/  LDS R11, [R11] ;  /* 0x000000000b0b7984 */ /* 0x000e220000000800 */
[----:B------:R-:W1:Y:S03]  /*0380*/  LDC.64 R4, c[0x0][0x388] ;  /* 0x0000e200ff047b82 */ /* 0x000e660000000a00 */
[----:B------:R-:W2:Y:S01]  /*0390*/  LDS R13, [R13] ;  /* 0x000000000d0d7984 */ /* 0x000ea20000000800 */
[----:B-1----:R-:W-:-:S04]  /*03a0*/  IMAD.WIDE.U32 R2, R2, 0x4, R4 ;  /* 0x0000000402027825 */ /* 0x002fc800078e0004 */
[----:B------:R-:W-:Y:S01]  /*03b0*/  IMAD.WIDE.U32 R4, R0, 0x4, R4 ;  /* 0x0000000400047825 */ /* 0x000fe200078e0004 */
[----:B0-----:R-:W-:Y:S04]  /*03c0*/  STG.E desc[UR6][R2.64], R11 ;  /* 0x0000000b02007986 */ /* 0x001fe8000c101906 */
[----:B--2---:R-:W-:Y:S01]  /*03d0*/  STG.E desc[UR6][R4.64], R13 ;  /* 0x0000000d04007986 */ /* 0x004fe2000c101906 */
[----:B------:R-:W-:Y:S05]  /*03e0*/  EXIT ;  /* 0x000000000000794d */ /* 0x000fea0003800000 */
.L_x_2:
[----:B------:R-:W-:-:S00]  /*03f0*/  BRA `(.L_x_2) ;  /* 0xfffffffc00fc7947 */ /* 0x000fc0000383ffff */
[----:B------:R-:W-:-:S00]  /*0400*/  NOP ;  /* 0x0000000000007918 */ /* 0x000fc00000000000 */
[----:B------:R-:W-:-:S00]  /*0410*/  NOP ;  /* 0x0000000000007918 */ /* 0x000fc00000000000 */
[----:B------:R-:W-:-:S00]  /*0420*/  NOP ;  /* 0x0000000000007918 */ /* 0x000fc00000000000 */
[----:B------:R-:W-:-:S00]  /*0430*/  NOP ;  /* 0x0000000000007918 */ /* 0x000fc00000000000 */
[----:B------:R-:W-:-:S00]  /*0440*/  NOP ;  /* 0x0000000000007918 */ /* 0x000fc00000000000 */
[----:B------:R-:W-:-:S00]  /*0450*/  NOP ;  /* 0x0000000000007918 */ /* 0x000fc00000000000 */
[----:B------:R-:W-:-:S00]  /*0460*/  NOP ;  /* 0x0000000000007918 */ /* 0x000fc00000000000 */
[----:B------:R-:W-:-:S00]  /*0470*/  NOP ;  /* 0x0000000000007918 */ /* 0x000fc00000000000 */
.L_x_3:


//--------------------- .nv.shared._Z4scanIiEvPT_S1_ --------------------------
	.section	.nv.shared._Z4scanIiEvPT_S1_,"aw",@nobits
	.sectionflags	@""
	.align	16
	.zero		1024


//--------------------- .nv.shared.reserved.0     --------------------------
	.section	.nv.shared.reserved.0,"aw",@nobits
	.weak		__nv_reservedSMEM_offset_0_alias
	.size		__nv_reservedSMEM_offset_0_alias, 0, 64
	.other		__nv_reservedSMEM_offset_0_alias,@"STO_CUDA_RESERVED_SHARED STV_DEFAULT"
__nv_reservedSMEM_offset_0_alias:
	.zero		0
	.zero		64


//--------------------- .nv.constant0._Z4scanIiEvPT_S1_ --------------------------
	.section	.nv.constant0._Z4scanIiEvPT_S1_,"a",@progbits
	.sectionflags	@""
	.align	4
.nv.constant0._Z4scanIiEvPT_S1_:
	.zero		912


//--------------------- SYMBOLS --------------------------

	.type		.nv.reservedSmem.offset0,@object
	.size		.nv.reservedSmem.offset0,0x4
	.type		.nv.reservedSmem.cap,@object
	.size		.nv.reservedSmem.cap,0x4
